//
// Generated by NVIDIA NVVM Compiler
//
// Compiler Build ID: CL-36424714
// Cuda compilation tools, release 13.0, V13.0.88
// Based on NVVM 20.0.0
//

.version 9.0
.target sm_100
.address_size 64

	// .globl	_Z14body2Body_copyP6float4PKS_S2_i
// shPosition has been demoted

.visible .entry _Z14body2Body_copyP6float4PKS_S2_i(
	.param .u64 .ptr .align 1 _Z14body2Body_copyP6float4PKS_S2_i_param_0,
	.param .u64 .ptr .align 1 _Z14body2Body_copyP6float4PKS_S2_i_param_1,
	.param .u64 .ptr .align 1 _Z14body2Body_copyP6float4PKS_S2_i_param_2,
	.param .u32 _Z14body2Body_copyP6float4PKS_S2_i_param_3
)
{
	.reg .pred 	%p<2>;
	.reg .b32 	%r<6>;
	.reg .b32 	%f<5>;
	.reg .b64 	%rd<8>;

	ld.param.u64 	%rd1, [_Z14body2Body_copyP6float4PKS_S2_i_param_0];
	ld.param.u64 	%rd2, [_Z14body2Body_copyP6float4PKS_S2_i_param_1];
	ld.param.u32 	%r2, [_Z14body2Body_copyP6float4PKS_S2_i_param_3];
	mov.u32 	%r3, %ntid.x;
	mov.u32 	%r4, %ctaid.x;
	mov.u32 	%r5, %tid.x;
	mad.lo.s32 	%r1, %r3, %r4, %r5;
	setp.ge.s32 	%p1, %r1, %r2;
	@%p1 bra 	$L__BB0_2;
	cvta.to.global.u64 	%rd3, %rd2;
	cvta.to.global.u64 	%rd4, %rd1;
	mul.wide.s32 	%rd5, %r1, 16;
	add.s64 	%rd6, %rd3, %rd5;
	ld.global.v4.f32 	{%f1, %f2, %f3, %f4}, [%rd6];
	add.s64 	%rd7, %rd4, %rd5;
	st.global.v4.f32 	[%rd7], {%f1, %f2, %f3, %f4};
$L__BB0_2:
	ret;

}
	// .globl	_Z14body2Body_execPK6float4PS_S2_i
.visible .entry _Z14body2Body_execPK6float4PS_S2_i(
	.param .u64 .ptr .align 1 _Z14body2Body_execPK6float4PS_S2_i_param_0,
	.param .u64 .ptr .align 1 _Z14body2Body_execPK6float4PS_S2_i_param_1,
	.param .u64 .ptr .align 1 _Z14body2Body_execPK6float4PS_S2_i_param_2,
	.param .u32 _Z14body2Body_execPK6float4PS_S2_i_param_3
)
{
	.reg .pred 	%p<16>;
	.reg .b32 	%r<32>;
	.reg .b32 	%f<190>;
	.reg .b64 	%rd<14>;
	// demoted variable
	.shared .align 16 .b8 shPosition[4096];
	ld.param.u64 	%rd4, [_Z14body2Body_execPK6float4PS_S2_i_param_0];
	ld.param.u64 	%rd2, [_Z14body2Body_execPK6float4PS_S2_i_param_1];
	ld.param.u64 	%rd3, [_Z14body2Body_execPK6float4PS_S2_i_param_2];
	ld.param.u32 	%r15, [_Z14body2Body_execPK6float4PS_S2_i_param_3];
	cvta.to.global.u64 	%rd1, %rd4;
	mov.u32 	%r1, %tid.x;
	mov.u32 	%r16, %ctaid.x;
	mov.u32 	%r2, %ntid.x;
	mad.lo.s32 	%r3, %r16, %r2, %r1;
	setp.ge.s32 	%p1, %r3, %r15;
	@%p1 bra 	$L__BB1_13;
	mul.wide.s32 	%rd5, %r3, 16;
	add.s64 	%rd6, %rd1, %rd5;
	ld.global.v4.f32 	{%f5, %f6, %f7, %f4}, [%rd6];
	setp.lt.s32 	%p2, %r15, 1;
	mov.f32 	%f187, 0f00000000;
	mov.f32 	%f188, %f187;
	mov.f32 	%f189, %f187;
	@%p2 bra 	$L__BB1_12;
	and.b32  	%r4, %r2, 3;
	and.b32  	%r18, %r2, -4;
	neg.s32 	%r5, %r18;
	mov.f32 	%f186, 0f00000000;
	mov.b32 	%r28, 0;
	mov.f32 	%f185, %f186;
	mov.f32 	%f184, %f186;
$L__BB1_3:
	setp.lt.u32 	%p3, %r2, 4;
	add.s32 	%r20, %r28, %r1;
	mul.wide.s32 	%rd7, %r20, 16;
	add.s64 	%rd8, %rd1, %rd7;
	ld.global.v4.f32 	{%f44, %f45, %f46, %f47}, [%rd8];
	shl.b32 	%r21, %r1, 4;
	mov.u32 	%r22, shPosition;
	add.s32 	%r23, %r22, %r21;
	st.shared.v4.f32 	[%r23], {%f44, %f45, %f46, %f47};
	bar.sync 	0;
	mov.b32 	%r31, 0;
	@%p3 bra 	$L__BB1_6;
	add.s32 	%r29, %r22, 32;
	mov.u32 	%r30, %r5;
$L__BB1_5:
	.pragma "nounroll";
	and.b32  	%r31, %r2, 2044;
	ld.shared.v4.f32 	{%f48, %f49, %f50, %f51}, [%r29+-32];
	sub.f32 	%f52, %f48, %f5;
	sub.f32 	%f53, %f49, %f6;
	sub.f32 	%f54, %f50, %f7;
	mul.f32 	%f55, %f53, %f53;
	fma.rn.f32 	%f56, %f52, %f52, %f55;
	fma.rn.f32 	%f57, %f54, %f54, %f56;
	mul.f32 	%f58, %f51, 0f41200000;
	sqrt.rn.f32 	%f59, %f57;
	mul.f32 	%f60, %f59, %f57;
	setp.gt.f32 	%p4, %f57, 0f3F800000;
	div.rn.f32 	%f61, %f58, %f60;
	selp.f32 	%f62, %f61, %f58, %p4;
	fma.rn.f32 	%f63, %f52, %f62, %f184;
	fma.rn.f32 	%f64, %f53, %f62, %f185;
	fma.rn.f32 	%f65, %f54, %f62, %f186;
	ld.shared.v4.f32 	{%f66, %f67, %f68, %f69}, [%r29+-16];
	sub.f32 	%f70, %f66, %f5;
	sub.f32 	%f71, %f67, %f6;
	sub.f32 	%f72, %f68, %f7;
	mul.f32 	%f73, %f71, %f71;
	fma.rn.f32 	%f74, %f70, %f70, %f73;
	fma.rn.f32 	%f75, %f72, %f72, %f74;
	mul.f32 	%f76, %f69, 0f41200000;
	sqrt.rn.f32 	%f77, %f75;
	mul.f32 	%f78, %f77, %f75;
	setp.gt.f32 	%p5, %f75, 0f3F800000;
	div.rn.f32 	%f79, %f76, %f78;
	selp.f32 	%f80, %f79, %f76, %p5;
	fma.rn.f32 	%f81, %f70, %f80, %f63;
	fma.rn.f32 	%f82, %f71, %f80, %f64;
	fma.rn.f32 	%f83, %f72, %f80, %f65;
	ld.shared.v4.f32 	{%f84, %f85, %f86, %f87}, [%r29];
	sub.f32 	%f88, %f84, %f5;
	sub.f32 	%f89, %f85, %f6;
	sub.f32 	%f90, %f86, %f7;
	mul.f32 	%f91, %f89, %f89;
	fma.rn.f32 	%f92, %f88, %f88, %f91;
	fma.rn.f32 	%f93, %f90, %f90, %f92;
	mul.f32 	%f94, %f87, 0f41200000;
	sqrt.rn.f32 	%f95, %f93;
	mul.f32 	%f96, %f95, %f93;
	setp.gt.f32 	%p6, %f93, 0f3F800000;
	div.rn.f32 	%f97, %f94, %f96;
	selp.f32 	%f98, %f97, %f94, %p6;
	fma.rn.f32 	%f99, %f88, %f98, %f81;
	fma.rn.f32 	%f100, %f89, %f98, %f82;
	fma.rn.f32 	%f101, %f90, %f98, %f83;
	ld.shared.v4.f32 	{%f102, %f103, %f104, %f105}, [%r29+16];
	sub.f32 	%f106, %f102, %f5;
	sub.f32 	%f107, %f103, %f6;
	sub.f32 	%f108, %f104, %f7;
	mul.f32 	%f109, %f107, %f107;
	fma.rn.f32 	%f110, %f106, %f106, %f109;
	fma.rn.f32 	%f111, %f108, %f108, %f110;
	mul.f32 	%f112, %f105, 0f41200000;
	sqrt.rn.f32 	%f113, %f111;
	mul.f32 	%f114, %f113, %f111;
	setp.gt.f32 	%p7, %f111, 0f3F800000;
	div.rn.f32 	%f115, %f112, %f114;
	selp.f32 	%f116, %f115, %f112, %p7;
	fma.rn.f32 	%f184, %f106, %f116, %f99;
	fma.rn.f32 	%f185, %f107, %f116, %f100;
	fma.rn.f32 	%f186, %f108, %f116, %f101;
	add.s32 	%r30, %r30, 4;
	add.s32 	%r29, %r29, 64;
	setp.ne.s32 	%p8, %r30, 0;
	@%p8 bra 	$L__BB1_5;
$L__BB1_6:
	setp.eq.s32 	%p9, %r4, 0;
	@%p9 bra 	$L__BB1_10;
	setp.eq.s32 	%p10, %r4, 1;
	shl.b32 	%r26, %r31, 4;
	add.s32 	%r13, %r22, %r26;
	ld.shared.v4.f32 	{%f117, %f118, %f119, %f120}, [%r13];
	sub.f32 	%f121, %f117, %f5;
	sub.f32 	%f122, %f118, %f6;
	sub.f32 	%f123, %f119, %f7;
	mul.f32 	%f124, %f122, %f122;
	fma.rn.f32 	%f125, %f121, %f121, %f124;
	fma.rn.f32 	%f126, %f123, %f123, %f125;
	mul.f32 	%f127, %f120, 0f41200000;
	sqrt.rn.f32 	%f128, %f126;
	mul.f32 	%f129, %f128, %f126;
	setp.gt.f32 	%p11, %f126, 0f3F800000;
	div.rn.f32 	%f130, %f127, %f129;
	selp.f32 	%f131, %f130, %f127, %p11;
	fma.rn.f32 	%f184, %f121, %f131, %f184;
	fma.rn.f32 	%f185, %f122, %f131, %f185;
	fma.rn.f32 	%f186, %f123, %f131, %f186;
	@%p10 bra 	$L__BB1_10;
	setp.eq.s32 	%p12, %r4, 2;
	ld.shared.v4.f32 	{%f132, %f133, %f134, %f135}, [%r13+16];
	sub.f32 	%f136, %f132, %f5;
	sub.f32 	%f137, %f133, %f6;
	sub.f32 	%f138, %f134, %f7;
	mul.f32 	%f139, %f137, %f137;
	fma.rn.f32 	%f140, %f136, %f136, %f139;
	fma.rn.f32 	%f141, %f138, %f138, %f140;
	mul.f32 	%f142, %f135, 0f41200000;
	sqrt.rn.f32 	%f143, %f141;
	mul.f32 	%f144, %f143, %f141;
	setp.gt.f32 	%p13, %f141, 0f3F800000;
	div.rn.f32 	%f145, %f142, %f144;
	selp.f32 	%f146, %f145, %f142, %p13;
	fma.rn.f32 	%f184, %f136, %f146, %f184;
	fma.rn.f32 	%f185, %f137, %f146, %f185;
	fma.rn.f32 	%f186, %f138, %f146, %f186;
	@%p12 bra 	$L__BB1_10;
	ld.shared.v4.f32 	{%f147, %f148, %f149, %f150}, [%r13+32];
	sub.f32 	%f151, %f147, %f5;
	sub.f32 	%f152, %f148, %f6;
	sub.f32 	%f153, %f149, %f7;
	mul.f32 	%f154, %f152, %f152;
	fma.rn.f32 	%f155, %f151, %f151, %f154;
	fma.rn.f32 	%f156, %f153, %f153, %f155;
	mul.f32 	%f157, %f150, 0f41200000;
	sqrt.rn.f32 	%f158, %f156;
	mul.f32 	%f159, %f158, %f156;
	setp.gt.f32 	%p14, %f156, 0f3F800000;
	div.rn.f32 	%f160, %f157, %f159;
	selp.f32 	%f161, %f160, %f157, %p14;
	fma.rn.f32 	%f184, %f151, %f161, %f184;
	fma.rn.f32 	%f185, %f152, %f161, %f185;
	fma.rn.f32 	%f186, %f153, %f161, %f186;
$L__BB1_10:
	bar.sync 	0;
	add.s32 	%r28, %r28, %r2;
	setp.lt.s32 	%p15, %r28, %r15;
	@%p15 bra 	$L__BB1_3;
	add.f32 	%f187, %f184, %f184;
	add.f32 	%f188, %f185, %f185;
	add.f32 	%f189, %f186, %f186;
$L__BB1_12:
	bar.sync 	0;
	cvta.to.global.u64 	%rd9, %rd3;
	add.s64 	%rd11, %rd9, %rd5;
	ld.global.v4.f32 	{%f162, %f163, %f164, %f165}, [%rd11];
	add.f32 	%f166, %f187, %f162;
	add.f32 	%f167, %f188, %f163;
	add.f32 	%f168, %f189, %f164;
	fma.rn.f32 	%f169, %f166, 0f3C23D70A, %f5;
	fma.rn.f32 	%f170, %f167, 0f3C23D70A, %f6;
	fma.rn.f32 	%f171, %f168, 0f3C23D70A, %f7;
	bar.sync 	0;
	cvta.to.global.u64 	%rd12, %rd2;
	add.s64 	%rd13, %rd12, %rd5;
	st.global.v4.f32 	[%rd13], {%f169, %f170, %f171, %f4};
	st.global.v4.f32 	[%rd11], {%f166, %f167, %f168, %f165};
$L__BB1_13:
	bar.sync 	0;
	ret;

}


// ===== COMPILED SASS (sm_100) =====

	.target	sm_100

	.elftype	@"ET_EXEC"


//--------------------- .note.nv.tkinfo           --------------------------
	.section	.note.nv.tkinfo,"",@"SHT_NOTE"
	.sectionflags	@"SHF_NOTE_NV_TKINFO"
	.tkinfo
        /*0018*/ 	.word	0x00000002
        /*0030*/ 	.string	""
        /*0030*/ 	.string	"ptxas"
        /*0030*/ 	.string	"Cuda compilation tools, release 13.0, V13.0.88"
        /*0030*/ 	.string	"Build cuda_13.0.r13.0/compiler.36424714_0"
        /*0030*/ 	.string	"-arch sm_100 -m 64 "



//--------------------- .note.nv.cuinfo           --------------------------
	.section	.note.nv.cuinfo,"",@"SHT_NOTE"
	.sectionflags	@"SHF_NOTE_NV_CUINFO"
        /*0018*/ 	.short	0x0002
        /*001a*/ 	.short	0x0064
        /*001c*/ 	.short	0x0082
	.zero		2


//--------------------- .nv.info                  --------------------------
	.section	.nv.info,"",@"SHT_CUDA_INFO"
	.align	4


	//----- nvinfo : EIATTR_REGCOUNT
	.align		4
        /*0000*/ 	.byte	0x04, 0x2f
        /*0002*/ 	.short	(.L_1 - .L_0)
	.align		4
.L_0:
        /*0004*/ 	.word	index@(_Z14body2Body_copyP6float4PKS_S2_i)
        /*0008*/ 	.word	0x0000000e


	//----- nvinfo : EIATTR_FRAME_SIZE
	.align		4
.L_1:
        /*000c*/ 	.byte	0x04, 0x11
        /*000e*/ 	.short	(.L_3 - .L_2)
	.align		4
.L_2:
        /*0010*/ 	.word	index@(_Z14body2Body_copyP6float4PKS_S2_i)
        /*0014*/ 	.word	0x00000000


	//----- nvinfo : EIATTR_REGCOUNT
	.align		4
.L_3:
        /*0018*/ 	.byte	0x04, 0x2f
        /*001a*/ 	.short	(.L_5 - .L_4)
	.align		4
.L_4:
        /*001c*/ 	.word	index@(_Z14body2Body_execPK6float4PS_S2_i)
        /*0020*/ 	.word	0x00000027


	//----- nvinfo : EIATTR_FRAME_SIZE
	.align		4
.L_5:
        /*0024*/ 	.byte	0x04, 0x11
        /*0026*/ 	.short	(.L_7 - .L_6)
	.align		4
.L_6:
        /*0028*/ 	.word	index@($__internal_1_$__cuda_sm3x_div_rn_noftz_f32_slowpath)
        /*002c*/ 	.word	0x00000000


	//----- nvinfo : EIATTR_FRAME_SIZE
	.align		4
.L_7:
        /*0030*/ 	.byte	0x04, 0x11
        /*0032*/ 	.short	(.L_9 - .L_8)
	.align		4
.L_8:
        /*0034*/ 	.word	index@($__internal_0_$__cuda_sm20_sqrt_rn_f32_slowpath)
        /*0038*/ 	.word	0x00000000


	//----- nvinfo : EIATTR_FRAME_SIZE
	.align		4
.L_9:
        /*003c*/ 	.byte	0x04, 0x11
        /*003e*/ 	.short	(.L_11 - .L_10)
	.align		4
.L_10:
        /*0040*/ 	.word	index@(_Z14body2Body_execPK6float4PS_S2_i)
        /*0044*/ 	.word	0x00000000


	//----- nvinfo : EIATTR_MIN_STACK_SIZE
	.align		4
.L_11:
        /*0048*/ 	.byte	0x04, 0x12
        /*004a*/ 	.short	(.L_13 - .L_12)
	.align		4
.L_12:
        /*004c*/ 	.word	index@(_Z14body2Body_execPK6float4PS_S2_i)
        /*0050*/ 	.word	0x00000000


	//----- nvinfo : EIATTR_MIN_STACK_SIZE
	.align		4
.L_13:
        /*0054*/ 	.byte	0x04, 0x12
        /*0056*/ 	.short	(.L_15 - .L_14)
	.align		4
.L_14:
        /*0058*/ 	.word	index@(_Z14body2Body_copyP6float4PKS_S2_i)
        /*005c*/ 	.word	0x00000000
.L_15:


//--------------------- .nv.compat                --------------------------
	.section	.nv.compat,"",@"SHT_CUDA_COMPAT_INFO"
	.align	4
        /*0000*/ 	.byte	0x02, 0x09, 0x00, 0x00, 0x02, 0x02, 0x01, 0x00, 0x02, 0x05, 0x05, 0x00, 0x03, 0x07, 0x01, 0x01
        /*0010*/ 	.byte	0x02, 0x03, 0x00, 0x00, 0x02, 0x06, 0x01, 0x00, 0x04, 0x0b, 0x08, 0x00, 0x01, 0x00, 0x00, 0x00
        /*0020*/ 	.byte	0x00, 0x00, 0x00, 0x00


//--------------------- .nv.info._Z14body2Body_execPK6float4PS_S2_i --------------------------
	.section	.nv.info._Z14body2Body_execPK6float4PS_S2_i,"",@"SHT_CUDA_INFO"
	.sectionflags	@""
	.align	4


	//----- nvinfo : EIATTR_CUDA_API_VERSION
	.align		4
        /*0000*/ 	.byte	0x04, 0x37
        /*0002*/ 	.short	(.L_17 - .L_16)
.L_16:
        /*0004*/ 	.word	0x00000082


	//----- nvinfo : EIATTR_KPARAM_INFO
	.align		4
.L_17:
        /*0008*/ 	.byte	0x04, 0x17
        /*000a*/ 	.short	(.L_19 - .L_18)
.L_18:
        /*000c*/ 	.word	0x00000000
        /*0010*/ 	.short	0x0003
        /*0012*/ 	.short	0x0018
        /*0014*/ 	.byte	0x00, 0xf0, 0x11, 0x00


	//----- nvinfo : EIATTR_KPARAM_INFO
	.align		4
.L_19:
        /*0018*/ 	.byte	0x04, 0x17
        /*001a*/ 	.short	(.L_21 - .L_20)
.L_20:
        /*001c*/ 	.word	0x00000000
        /*0020*/ 	.short	0x0002
        /*0022*/ 	.short	0x0010
        /*0024*/ 	.byte	0x00, 0xf5, 0x21, 0x00


	//----- nvinfo : EIATTR_KPARAM_INFO
	.align		4
.L_21:
        /*0028*/ 	.byte	0x04, 0x17
        /*002a*/ 	.short	(.L_23 - .L_22)
.L_22:
        /*002c*/ 	.word	0x00000000
        /*0030*/ 	.short	0x0001
        /*0032*/ 	.short	0x0008
        /*0034*/ 	.byte	0x00, 0xf5, 0x21, 0x00


	//----- nvinfo : EIATTR_KPARAM_INFO
	.align		4
.L_23:
        /*0038*/ 	.byte	0x04, 0x17
        /*003a*/ 	.short	(.L_25 - .L_24)
.L_24:
        /*003c*/ 	.word	0x00000000
        /*0040*/ 	.short	0x0000
        /*0042*/ 	.short	0x0000
        /*0044*/ 	.byte	0x00, 0xf5, 0x21, 0x00


	//----- nvinfo : EIATTR_SPARSE_MMA_MASK
	.align		4
.L_25:
        /*0048*/ 	.byte	0x03, 0x50
        /*004a*/ 	.short	0x0000


	//----- nvinfo : EIATTR_MAXREG_COUNT
	.align		4
        /*004c*/ 	.byte	0x03, 0x1b
        /*004e*/ 	.short	0x00ff


	//----- nvinfo : EIATTR_NUM_BARRIERS
	.align		4
        /*0050*/ 	.byte	0x02, 0x4c
        /*0052*/ 	.byte	0x01
	.zero		1


	//----- nvinfo : EIATTR_MERCURY_ISA_VERSION
	.align		4
        /*0054*/ 	.byte	0x03, 0x5f
        /*0056*/ 	.short	0x0101


	//----- nvinfo : EIATTR_VRC_CTA_INIT_COUNT
	.align		4
        /*0058*/ 	.byte	0x02, 0x4a
	.zero		1
	.zero		1


	//----- nvinfo : EIATTR_EXIT_INSTR_OFFSETS
	.align		4
        /*005c*/ 	.byte	0x04, 0x1c
        /*005e*/ 	.short	(.L_27 - .L_26)


	//   ....[0]....
.L_26:
        /*0060*/ 	.word	0x00001790


	//----- nvinfo : EIATTR_CRS_STACK_SIZE
	.align		4
.L_27:
        /*0064*/ 	.byte	0x04, 0x1e
        /*0066*/ 	.short	(.L_29 - .L_28)
.L_28:
        /*0068*/ 	.word	0x00000000


	//----- nvinfo : EIATTR_CBANK_PARAM_SIZE
	.align		4
.L_29:
        /*006c*/ 	.byte	0x03, 0x19
        /*006e*/ 	.short	0x001c


	//----- nvinfo : EIATTR_PARAM_CBANK
	.align		4
        /*0070*/ 	.byte	0x04, 0x0a
        /*0072*/ 	.short	(.L_31 - .L_30)
	.align		4
.L_30:
        /*0074*/ 	.word	index@(.nv.constant0._Z14body2Body_execPK6float4PS_S2_i)
        /*0078*/ 	.short	0x0380
        /*007a*/ 	.short	0x001c


	//----- nvinfo : EIATTR_SW_WAR
	.align		4
.L_31:
        /*007c*/ 	.byte	0x04, 0x36
        /*007e*/ 	.short	(.L_33 - .L_32)
.L_32:
        /*0080*/ 	.word	0x00000008
.L_33:


//--------------------- .nv.info._Z14body2Body_copyP6float4PKS_S2_i --------------------------
	.section	.nv.info._Z14body2Body_copyP6float4PKS_S2_i,"",@"SHT_CUDA_INFO"
	.sectionflags	@""
	.align	4


	//----- nvinfo : EIATTR_CUDA_API_VERSION
	.align		4
        /*0000*/ 	.byte	0x04, 0x37
        /*0002*/ 	.short	(.L_35 - .L_34)
.L_34:
        /*0004*/ 	.word	0x00000082


	//----- nvinfo : EIATTR_KPARAM_INFO
	.align		4
.L_35:
        /*0008*/ 	.byte	0x04, 0x17
        /*000a*/ 	.short	(.L_37 - .L_36)
.L_36:
        /*000c*/ 	.word	0x00000000
        /*0010*/ 	.short	0x0003
        /*0012*/ 	.short	0x0018
        /*0014*/ 	.byte	0x00, 0xf0, 0x11, 0x00


	//----- nvinfo : EIATTR_KPARAM_INFO
	.align		4
.L_37:
        /*0018*/ 	.byte	0x04, 0x17
        /*001a*/ 	.short	(.L_39 - .L_38)
.L_38:
        /*001c*/ 	.word	0x00000000
        /*0020*/ 	.short	0x0002
        /*0022*/ 	.short	0x0010
        /*0024*/ 	.byte	0x00, 0xf5, 0x21, 0x00


	//----- nvinfo : EIATTR_KPARAM_INFO
	.align		4
.L_39:
        /*0028*/ 	.byte	0x04, 0x17
        /*002a*/ 	.short	(.L_41 - .L_40)
.L_40:
        /*002c*/ 	.word	0x00000000
        /*0030*/ 	.short	0x0001
        /*0032*/ 	.short	0x0008
        /*0034*/ 	.byte	0x00, 0xf5, 0x21, 0x00


	//----- nvinfo : EIATTR_KPARAM_INFO
	.align		4
.L_41:
        /*0038*/ 	.byte	0x04, 0x17
        /*003a*/ 	.short	(.L_43 - .L_42)
.L_42:
        /*003c*/ 	.word	0x00000000
        /*0040*/ 	.short	0x0000
        /*0042*/ 	.short	0x0000
        /*0044*/ 	.byte	0x00, 0xf5, 0x21, 0x00


	//----- nvinfo : EIATTR_SPARSE_MMA_MASK
	.align		4
.L_43:
        /*0048*/ 	.byte	0x03, 0x50
        /*004a*/ 	.short	0x0000


	//----- nvinfo : EIATTR_MAXREG_COUNT
	.align		4
        /*004c*/ 	.byte	0x03, 0x1b
        /*004e*/ 	.short	0x00ff


	//----- nvinfo : EIATTR_MERCURY_ISA_VERSION
	.align		4
        /*0050*/ 	.byte	0x03, 0x5f
        /*0052*/ 	.short	0x0101


	//----- nvinfo : EIATTR_VRC_CTA_INIT_COUNT
	.align		4
        /*0054*/ 	.byte	0x02, 0x4a
	.zero		1
	.zero		1


	//----- nvinfo : EIATTR_EXIT_INSTR_OFFSETS
	.align		4
        /*0058*/ 	.byte	0x04, 0x1c
        /*005a*/ 	.short	(.L_45 - .L_44)


	//   ....[0]....
.L_44:
        /*005c*/ 	.word	0x00000070


	//   ....[1]....
        /*0060*/ 	.word	0x000000f0


	//----- nvinfo : EIATTR_CBANK_PARAM_SIZE
	.align		4
.L_45:
        /*0064*/ 	.byte	0x03, 0x19
        /*0066*/ 	.short	0x001c


	//----- nvinfo : EIATTR_PARAM_CBANK
	.align		4
        /*0068*/ 	.byte	0x04, 0x0a
        /*006a*/ 	.short	(.L_47 - .L_46)
	.align		4
.L_46:
        /*006c*/ 	.word	index@(.nv.constant0._Z14body2Body_copyP6float4PKS_S2_i)
        /*0070*/ 	.short	0x0380
        /*0072*/ 	.short	0x001c


	//----- nvinfo : EIATTR_SW_WAR
	.align		4
.L_47:
        /*0074*/ 	.byte	0x04, 0x36
        /*0076*/ 	.short	(.L_49 - .L_48)
.L_48:
        /*0078*/ 	.word	0x00000008
.L_49:


//--------------------- .nv.callgraph             --------------------------
	.section	.nv.callgraph,"",@"SHT_CUDA_CALLGRAPH"
	.align	4
	.sectionentsize	8
	.align		4
        /*0000*/ 	.word	0x00000000
	.align		4
        /*0004*/ 	.word	0xffffffff
	.align		4
        /*0008*/ 	.word	0x00000000
	.align		4
        /*000c*/ 	.word	0xfffffffe
	.align		4
        /*0010*/ 	.word	0x00000000
	.align		4
        /*0014*/ 	.word	0xfffffffd
	.align		4
        /*0018*/ 	.word	0x00000000
	.align		4
        /*001c*/ 	.word	0xfffffffc


//--------------------- .text._Z14body2Body_execPK6float4PS_S2_i --------------------------
	.section	.text._Z14body2Body_execPK6float4PS_S2_i,"ax",@progbits
	.align	128
        .global         _Z14body2Body_execPK6float4PS_S2_i
        .type           _Z14body2Body_execPK6float4PS_S2_i,@function
        .size           _Z14body2Body_execPK6float4PS_S2_i,(.L_x_56 - _Z14body2Body_execPK6float4PS_S2_i)
        .other          _Z14body2Body_execPK6float4PS_S2_i,@"STO_CUDA_ENTRY STV_DEFAULT"
_Z14body2Body_execPK6float4PS_S2_i:
.text._Z14body2Body_execPK6float4PS_S2_i:
[----:B------:R-:W-:Y:S01]  /*0000*/  LDC R1, c[0x0][0x37c] ;  /* 0x0000df00ff017b82 */ /* 0x000fe20000000800 */
[----:B------:R-:W0:Y:S07]  /*0010*/  S2R R0, SR_TID.X ;  /* 0x0000000000007919 */ /* 0x000e2e0000002100 */
[----:B------:R-:W0:Y:S01]  /*0020*/  S2UR UR4, SR_CTAID.X ;  /* 0x00000000000479c3 */ /* 0x000e220000002500 */
[----:B------:R-:W1:Y:S07]  /*0030*/  LDCU UR5, c[0x0][0x398] ;  /* 0x00007300ff0577ac */ /* 0x000e6e0008000800 */
[----:B------:R-:W0:Y:S02]  /*0040*/  LDC R3, c[0x0][0x360] ;  /* 0x0000d800ff037b82 */ /* 0x000e240000000800 */
[----:B0-----:R-:W-:-:S05]  /*0050*/  IMAD R2, R3, UR4, R0 ;  /* 0x0000000403027c24 */ /* 0x001fca000f8e0200 */
[----:B-1----:R-:W-:-:S13]  /*0060*/  ISETP.GE.AND P0, PT, R2, UR5, PT ;  /* 0x0000000502007c0c */ /* 0x002fda000bf06270 */
[----:B------:R-:W-:Y:S05]  /*0070*/  @P0 BRA `(.L_x_0) ;  /* 0x0000001400bc0947 */ /* 0x000fea0003800000 */
[----:B------:R-:W0:Y:S08]  /*0080*/  LDC.64 R18, c[0x0][0x358] ;  /* 0x0000d600ff127b82 */ /* 0x000e300000000a00 */
[----:B------:R-:W1:Y:S01]  /*0090*/  LDC.64 R8, c[0x0][0x380] ;  /* 0x0000e000ff087b82 */ /* 0x000e620000000a00 */
[----:B0-----:R-:W-:Y:S02]  /*00a0*/  R2UR UR6, R18 ;  /* 0x00000000120672ca */ /* 0x001fe400000e0000 */
[----:B------:R-:W-:Y:S01]  /*00b0*/  R2UR UR7, R19 ;  /* 0x00000000130772ca */ /* 0x000fe200000e0000 */
[----:B-1----:R-:W-:-:S12]  /*00c0*/  IMAD.WIDE R8, R2, 0x10, R8 ;  /* 0x0000001002087825 */ /* 0x002fd800078e0208 */
[----:B------:R-:W5:Y:S01]  /*00d0*/  LDG.E.128 R8, desc[UR6][R8.64] ;  /* 0x0000000608087981 */ /* 0x000f62000c1e1d00 */
[----:B------:R-:W-:Y:S01]  /*00e0*/  UISETP.GE.AND UP0, UPT, UR5, 0x1, UPT ;  /* 0x000000010500788c */ /* 0x000fe2000bf06270 */
[----:B------:R-:W-:Y:S01]  /*00f0*/  HFMA2 R21, -RZ, RZ, 0, 0 ;  /* 0x00000000ff157431 */ /* 0x000fe200000001ff */
[----:B------:R-:W-:-:S07]  /*0100*/  CS2R R16, SRZ ;  /* 0x0000000000107805 */ /* 0x000fce000001ff00 */
[----:B------:R-:W-:Y:S05]  /*0110*/  BRA.U !UP0, `(.L_x_1) ;  /* 0x00000015083c7547 */ /* 0x000fea000b800000 */
[C---:B------:R-:W-:Y:S02]  /*0120*/  LOP3.LUT R6, R3.reuse, 0xfffffffc, RZ, 0xc0, !PT ;  /* 0xfffffffc03067812 */ /* 0x040fe400078ec0ff */
[----:B------:R-:W-:Y:S02]  /*0130*/  CS2R R16, SRZ ;  /* 0x0000000000107805 */ /* 0x000fe4000001ff00 */
[----:B------:R-:W-:Y:S02]  /*0140*/  LOP3.LUT R4, R3, 0x3, RZ, 0xc0, !PT ;  /* 0x0000000303047812 */ /* 0x000fe400078ec0ff */
[----:B------:R-:W-:Y:S02]  /*0150*/  MOV R7, RZ ;  /* 0x000000ff00077202 */ /* 0x000fe40000000f00 */
[----:B------:R-:W-:Y:S02]  /*0160*/  MOV R5, RZ ;  /* 0x000000ff00057202 */ /* 0x000fe40000000f00 */
[----:B------:R-:W-:-:S07]  /*0170*/  IADD3 R6, PT, PT, -R6, RZ, RZ ;  /* 0x000000ff06067210 */ /* 0x000fce0007ffe1ff */
.L_x_40:
[----:B------:R-:W0:Y:S01]  /*0180*/  LDC.64 R12, c[0x0][0x380] ;  /* 0x0000e000ff0c7b82 */ /* 0x000e220000000a00 */
[----:B------:R-:W-:Y:S02]  /*0190*/  R2UR UR6, R18 ;  /* 0x00000000120672ca */ /* 0x000fe400000e0000 */
[----:B------:R-:W-:Y:S02]  /*01a0*/  R2UR UR7, R19 ;  /* 0x00000000130772ca */ /* 0x000fe400000e0000 */
[----:B------:R-:W-:-:S05]  /*01b0*/  IADD3 R15, PT, PT, R0, R5, RZ ;  /* 0x00000005000f7210 */ /* 0x000fca0007ffe0ff */
[----:B0-----:R-:W-:-:S06]  /*01c0*/  IMAD.WIDE R12, R15, 0x10, R12 ;  /* 0x000000100f0c7825 */ /* 0x001fcc00078e020c */
[----:B------:R-:W2:Y:S01]  /*01d0*/  LDG.E.128 R12, desc[UR6][R12.64] ;  /* 0x000000060c0c7981 */ /* 0x000ea2000c1e1d00 */
[----:B------:R-:W-:Y:S01]  /*01e0*/  MOV R21, 0x400 ;  /* 0x0000040000157802 */ /* 0x000fe20000000f00 */
[----:B------:R-:W-:Y:S05]  /*01f0*/  WARPSYNC.ALL ;  /* 0x0000000000007948 */ /* 0x000fea0003800000 */
[----:B------:R-:W0:Y:S01]  /*0200*/  S2R R20, SR_CgaCtaId ;  /* 0x0000000000147919 */ /* 0x000e220000008800 */
[----:B------:R-:W-:Y:S02]  /*0210*/  ISETP.GE.U32.AND P0, PT, R3, 0x4, PT ;  /* 0x000000040300780c */ /* 0x000fe40003f06070 */
[----:B0-----:R-:W-:-:S04]  /*0220*/  LEA R21, R20, R21, 0x18 ;  /* 0x0000001514157211 */ /* 0x001fc800078ec0ff */
[----:B------:R-:W-:-:S05]  /*0230*/  LEA R20, R0, R21, 0x4 ;  /* 0x0000001500147211 */ /* 0x000fca00078e20ff */
[----:B--2---:R0:W-:Y:S01]  /*0240*/  STS.128 [R20], R12 ;  /* 0x0000000c14007388 */ /* 0x0041e20000000c00 */
[----:B------:R-:W1:Y:S01]  /*0250*/  LDCU UR4, c[0x0][0x398] ;  /* 0x00007300ff0477ac */ /* 0x000e620008000800 */
[----:B------:R-:W-:Y:S02]  /*0260*/  IADD3 R5, PT, PT, R3, R5, RZ ;  /* 0x0000000503057210 */ /* 0x000fe40007ffe0ff */
[----:B------:R-:W-:Y:S01]  /*0270*/  MOV R24, RZ ;  /* 0x000000ff00187202 */ /* 0x000fe20000000f00 */
[----:B------:R-:W-:Y:S01]  /*0280*/  BAR.SYNC.DEFER_BLOCKING 0x0 ;  /* 0x0000000000007b1d */ /* 0x000fe20000010000 */
[----:B-1----:R-:W-:-:S05]  /*0290*/  ISETP.GE.AND P5, PT, R5, UR4, PT ;  /* 0x0000000405007c0c */ /* 0x002fca000bfa6270 */
[----:B0-----:R-:W-:Y:S08]  /*02a0*/  @!P0 BRA `(.L_x_2) ;  /* 0x0000000800bc8947 */ /* 0x001ff00003800000 */
[----:B------:R-:W-:Y:S02]  /*02b0*/  IADD3 R22, PT, PT, R21, 0x20, RZ ;  /* 0x0000002015167810 */ /* 0x000fe40007ffe0ff */
[----:B------:R-:W-:-:S07]  /*02c0*/  MOV R20, R6 ;  /* 0x0000000600147202 */ /* 0x000fce0000000f00 */
.L_x_23:
[----:B------:R-:W0:Y:S01]  /*02d0*/  LDS.128 R12, [R22+-0x20] ;  /* 0xffffe000160c7984 */ /* 0x000e220000000c00 */
[----:B------:R-:W-:Y:S01]  /*02e0*/  BSSY.RECONVERGENT B0, `(.L_x_3) ;  /* 0x0000015000007945 */ /* 0x000fe20003800200 */
[----:B------:R-:W-:Y:S01]  /*02f0*/  LOP3.LUT R24, R3, 0x7fc, RZ, 0xc0, !PT ;  /* 0x000007fc03187812 */ /* 0x000fe200078ec0ff */
[----:B0----5:R-:W-:Y:S01]  /*0300*/  FADD R25, -R9, R13 ;  /* 0x0000000d09197221 */ /* 0x021fe20000000100 */
[----:B------:R-:W-:Y:S01]  /*0310*/  FADD R28, -R8, R12 ;  /* 0x0000000c081c7221 */ /* 0x000fe20000000100 */
[----:B------:R-:W-:Y:S01]  /*0320*/  FADD R30, -R10, R14 ;  /* 0x0000000e0a1e7221 */ /* 0x000fe20000000100 */
[----:B------:R-:W-:Y:S01]  /*0330*/  FMUL R35, R15, 10 ;  /* 0x412000000f237820 */ /* 0x000fe20000400000 */
[----:B------:R-:W-:-:S04]  /*0340*/  FMUL R13, R25, R25 ;  /* 0x00000019190d7220 */ /* 0x000fc80000400000 */
[----:B------:R-:W-:-:S04]  /*0350*/  FFMA R13, R28, R28, R13 ;  /* 0x0000001c1c0d7223 */ /* 0x000fc8000000000d */
[----:B------:R-:W-:-:S04]  /*0360*/  FFMA R23, R30, R30, R13 ;  /* 0x0000001e1e177223 */ /* 0x000fc8000000000d */
[----:B------:R0:W1:Y:S01]  /*0370*/  MUFU.RSQ R14, R23 ;  /* 0x00000017000e7308 */ /* 0x0000620000001400 */
[----:B------:R-:W-:-:S04]  /*0380*/  IADD3 R12, PT, PT, R23, -0xd000000, RZ ;  /* 0xf3000000170c7810 */ /* 0x000fc80007ffe0ff */
[----:B------:R-:W-:-:S13]  /*0390*/  ISETP.GT.U32.AND P0, PT, R12, 0x727fffff, PT ;  /* 0x727fffff0c00780c */ /* 0x000fda0003f04070 */
[----:B01----:R-:W-:Y:S05]  /*03a0*/  @!P0 BRA `(.L_x_4) ;  /* 0x0000000000108947 */ /* 0x003fea0003800000 */
[----:B------:R-:W-:Y:S02]  /*03b0*/  MOV R13, R23 ;  /* 0x00000017000d7202 */ /* 0x000fe40000000f00 */
[----:B------:R-:W-:-:S07]  /*03c0*/  MOV R12, 0x3e0 ;  /* 0x000003e0000c7802 */ /* 0x000fce0000000f00 */
[----:B------:R-:W-:Y:S05]  /*03d0*/  CALL.REL.NOINC `($__internal_0_$__cuda_sm20_sqrt_rn_f32_slowpath) ;  /* 0x0000001000f07944 */ /* 0x000fea0003c00000 */
[----:B------:R-:W-:Y:S05]  /*03e0*/  BRA `(.L_x_5) ;  /* 0x0000000000107947 */ /* 0x000fea0003800000 */
.L_x_4:
[----:B------:R-:W-:Y:S01]  /*03f0*/  FMUL.FTZ R12, R23, R14 ;  /* 0x0000000e170c7220 */ /* 0x000fe20000410000 */
[----:B------:R-:W-:-:S03]  /*0400*/  FMUL.FTZ R13, R14, 0.5 ;  /* 0x3f0000000e0d7820 */ /* 0x000fc60000410000 */
[----:B------:R-:W-:-:S04]  /*0410*/  FFMA R15, -R12, R12, R23 ;  /* 0x0000000c0c0f7223 */ /* 0x000fc80000000117 */
[----:B------:R-:W-:-:S07]  /*0420*/  FFMA R15, R15, R13, R12 ;  /* 0x0000000d0f0f7223 */ /* 0x000fce000000000c */
.L_x_5:
[----:B------:R-:W-:Y:S05]  /*0430*/  BSYNC.RECONVERGENT B0 ;  /* 0x0000000000007941 */ /* 0x000fea0003800200 */
.L_x_3:
[C---:B------:R-:W-:Y:S01]  /*0440*/  FMUL R29, R23.reuse, R15 ;  /* 0x0000000f171d7220 */ /* 0x040fe20000400000 */
[----:B------:R-:W-:Y:S01]  /*0450*/  BSSY.RECONVERGENT B0, `(.L_x_6) ;  /* 0x000000e000007945 */ /* 0x000fe20003800200 */
[----:B------:R-:W-:Y:S02]  /*0460*/  FSETP.GT.AND P4, PT, R23, 1, PT ;  /* 0x3f8000001700780b */ /* 0x000fe40003f84000 */
[----:B------:R-:W0:Y:S08]  /*0470*/  MUFU.RCP R12, R29 ;  /* 0x0000001d000c7308 */ /* 0x000e300000001000 */
[----:B------:R-:W1:Y:S01]  /*0480*/  FCHK P0, R35, R29 ;  /* 0x0000001d23007302 */ /* 0x000e620000000000 */
[----:B0-----:R-:W-:-:S04]  /*0490*/  FFMA R13, -R29, R12, 1 ;  /* 0x3f8000001d0d7423 */ /* 0x001fc8000000010c */
[----:B------:R-:W-:-:S04]  /*04a0*/  FFMA R12, R12, R13, R12 ;  /* 0x0000000d0c0c7223 */ /* 0x000fc8000000000c */
[----:B------:R-:W-:-:S04]  /*04b0*/  FFMA R13, R35, R12, RZ ;  /* 0x0000000c230d7223 */ /* 0x000fc800000000ff */
[----:B------:R-:W-:-:S04]  /*04c0*/  FFMA R14, -R29, R13, R35 ;  /* 0x0000000d1d0e7223 */ /* 0x000fc80000000123 */
[----:B------:R-:W-:Y:S01]  /*04d0*/  FFMA R32, R12, R14, R13 ;  /* 0x0000000e0c207223 */ /* 0x000fe2000000000d */
[----:B-1----:R-:W-:Y:S06]  /*04e0*/  @!P0 BRA `(.L_x_7) ;  /* 0x0000000000108947 */ /* 0x002fec0003800000 */
[----:B------:R-:W-:Y:S02]  /*04f0*/  MOV R31, R35 ;  /* 0x00000023001f7202 */ /* 0x000fe40000000f00 */
[----:B------:R-:W-:-:S07]  /*0500*/  MOV R14, 0x520 ;  /* 0x00000520000e7802 */ /* 0x000fce0000000f00 */
[----:B------:R-:W-:Y:S05]  /*0510*/  CALL.REL.NOINC `($__internal_1_$__cuda_sm3x_div_rn_noftz_f32_slowpath) ;  /* 0x0000001000f47944 */ /* 0x000fea0003c00000 */
[----:B------:R-:W-:-:S07]  /*0520*/  MOV R32, R12 ;  /* 0x0000000c00207202 */ /* 0x000fce0000000f00 */
.L_x_7:
[----:B------:R-:W-:Y:S05]  /*0530*/  BSYNC.RECONVERGENT B0 ;  /* 0x0000000000007941 */ /* 0x000fea0003800200 */
.L_x_6:
[----:B------:R-:W0:Y:S01]  /*0540*/  LDS.128 R12, [R22+-0x10] ;  /* 0xfffff000160c7984 */ /* 0x000e220000000c00 */
[----:B------:R-:W-:Y:S01]  /*0550*/  FSEL R32, R32, R35, P4 ;  /* 0x0000002320207208 */ /* 0x000fe20002000000 */
[----:B------:R-:W-:Y:S04]  /*0560*/  BSSY.RECONVERGENT B0, `(.L_x_8) ;  /* 0x0000017000007945 */ /* 0x000fe80003800200 */
[-C--:B------:R-:W-:Y:S01]  /*0570*/  FFMA R17, R28, R32.reuse, R17 ;  /* 0x000000201c117223 */ /* 0x080fe20000000011 */
[-C--:B------:R-:W-:Y:S01]  /*0580*/  FFMA R16, R25, R32.reuse, R16 ;  /* 0x0000002019107223 */ /* 0x080fe20000000010 */
[----:B------:R-:W-:Y:S01]  /*0590*/  FFMA R30, R30, R32, R7 ;  /* 0x000000201e1e7223 */ /* 0x000fe20000000007 */
[----:B0-----:R-:W-:Y:S01]  /*05a0*/  FADD R23, -R9, R13 ;  /* 0x0000000d09177221 */ /* 0x001fe20000000100 */
        /* <DEDUP_REMOVED lines=14> */
.L_x_9:
[----:B------:R-:W-:Y:S01]  /*0690*/  FMUL.FTZ R12, R33, R14 ;  /* 0x0000000e210c7220 */ /* 0x000fe20000410000 */
[----:B------:R-:W-:-:S03]  /*06a0*/  FMUL.FTZ R7, R14, 0.5 ;  /* 0x3f0000000e077820 */ /* 0x000fc60000410000 */
[----:B------:R-:W-:-:S04]  /*06b0*/  FFMA R15, -R12, R12, R33 ;  /* 0x0000000c0c0f7223 */ /* 0x000fc80000000121 */
[----:B------:R-:W-:-:S07]  /*06c0*/  FFMA R15, R15, R7, R12 ;  /* 0x000000070f0f7223 */ /* 0x000fce000000000c */
.L_x_10:
[----:B------:R-:W-:Y:S05]  /*06d0*/  BSYNC.RECONVERGENT B0 ;  /* 0x0000000000007941 */ /* 0x000fea0003800200 */
.L_x_8:
        /* <DEDUP_REMOVED lines=12> */
[----:B------:R-:W-:Y:S02]  /*07a0*/  MOV R31, R35 ;  /* 0x00000023001f7202 */ /* 0x000fe40000000f00 */
[----:B------:R-:W-:-:S07]  /*07b0*/  MOV R14, 0x7d0 ;  /* 0x000007d0000e7802 */ /* 0x000fce0000000f00 */
[----:B------:R-:W-:Y:S05]  /*07c0*/  CALL.REL.NOINC `($__internal_1_$__cuda_sm3x_div_rn_noftz_f32_slowpath) ;  /* 0x0000001000487944 */ /* 0x000fea0003c00000 */
[----:B------:R-:W-:-:S07]  /*07d0*/  MOV R32, R12 ;  /* 0x0000000c00207202 */ /* 0x000fce0000000f00 */
.L_x_12:
[----:B------:R-:W-:Y:S05]  /*07e0*/  BSYNC.RECONVERGENT B0 ;  /* 0x0000000000007941 */ /* 0x000fea0003800200 */
.L_x_11:
[----:B------:R-:W0:Y:S01]  /*07f0*/  LDS.128 R12, [R22] ;  /* 0x00000000160c7984 */ /* 0x000e220000000c00 */
        /* <DEDUP_REMOVED lines=20> */
.L_x_14:
[----:B------:R-:W-:Y:S01]  /*0940*/  FMUL.FTZ R12, R33, R14 ;  /* 0x0000000e210c7220 */ /* 0x000fe20000410000 */
[----:B------:R-:W-:-:S03]  /*0950*/  FMUL.FTZ R13, R14, 0.5 ;  /* 0x3f0000000e0d7820 */ /* 0x000fc60000410000 */
[----:B------:R-:W-:-:S04]  /*0960*/  FFMA R15, -R12, R12, R33 ;  /* 0x0000000c0c0f7223 */ /* 0x000fc80000000121 */
[----:B------:R-:W-:-:S07]  /*0970*/  FFMA R15, R15, R13, R12 ;  /* 0x0000000d0f0f7223 */ /* 0x000fce000000000c */
.L_x_15:
[----:B------:R-:W-:Y:S05]  /*0980*/  BSYNC.RECONVERGENT B0 ;  /* 0x0000000000007941 */ /* 0x000fea0003800200 */
.L_x_13:
        /* <DEDUP_REMOVED lines=15> */
.L_x_17:
[----:B------:R-:W-:Y:S05]  /*0a80*/  BSYNC.RECONVERGENT B0 ;  /* 0x0000000000007941 */ /* 0x000fea0003800200 */
.L_x_16:
[----:B------:R-:W0:Y:S01]  /*0a90*/  LDS.128 R12, [R22+0x10] ;  /* 0x00001000160c7984 */ /* 0x000e220000000c00 */
        /* <DEDUP_REMOVED lines=20> */
.L_x_19:
[----:B------:R-:W-:Y:S01]  /*0be0*/  FMUL.FTZ R12, R33, R14 ;  /* 0x0000000e210c7220 */ /* 0x000fe20000410000 */
[----:B------:R-:W-:-:S03]  /*0bf0*/  FMUL.FTZ R13, R14, 0.5 ;  /* 0x3f0000000e0d7820 */ /* 0x000fc60000410000 */
[----:B------:R-:W-:-:S04]  /*0c00*/  FFMA R15, -R12, R12, R33 ;  /* 0x0000000c0c0f7223 */ /* 0x000fc80000000121 */
[----:B------:R-:W-:-:S07]  /*0c10*/  FFMA R15, R15, R13, R12 ;  /* 0x0000000d0f0f7223 */ /* 0x000fce000000000c */
.L_x_20:
[----:B------:R-:W-:Y:S05]  /*0c20*/  BSYNC.RECONVERGENT B0 ;  /* 0x0000000000007941 */ /* 0x000fea0003800200 */
.L_x_18:
        /* <DEDUP_REMOVED lines=14> */
.L_x_22:
[----:B------:R-:W-:Y:S05]  /*0d10*/  BSYNC.RECONVERGENT B0 ;  /* 0x0000000000007941 */ /* 0x000fea0003800200 */
.L_x_21:
[----:B------:R-:W-:Y:S02]  /*0d20*/  IADD3 R20, PT, PT, R20, 0x4, RZ ;  /* 0x0000000414147810 */ /* 0x000fe40007ffe0ff */
[----:B------:R-:W-:Y:S02]  /*0d30*/  FSEL R7, R12, R7, P4 ;  /* 0x000000070c077208 */ /* 0x000fe40002000000 */
[----:B------:R-:W-:Y:S02]  /*0d40*/  ISETP.NE.AND P0, PT, R20, RZ, PT ;  /* 0x000000ff1400720c */ /* 0x000fe40003f05270 */
[----:B------:R-:W-:Y:S01]  /*0d50*/  IADD3 R22, PT, PT, R22, 0x40, RZ ;  /* 0x0000004016167810 */ /* 0x000fe20007ffe0ff */
[-C--:B------:R-:W-:Y:S01]  /*0d60*/  FFMA R17, R35, R7.reuse, R26 ;  /* 0x0000000723117223 */ /* 0x080fe2000000001a */
[-C--:B------:R-:W-:Y:S01]  /*0d70*/  FFMA R16, R23, R7.reuse, R16 ;  /* 0x0000000717107223 */ /* 0x080fe20000000010 */
[----:B------:R-:W-:-:S08]  /*0d80*/  FFMA R7, R30, R7, R27 ;  /* 0x000000071e077223 */ /* 0x000fd0000000001b */
[----:B------:R-:W-:Y:S05]  /*0d90*/  @P0 BRA `(.L_x_23) ;  /* 0xfffffff4004c0947 */ /* 0x000fea000383ffff */
.L_x_2:
[----:B------:R-:W-:-:S13]  /*0da0*/  ISETP.NE.AND P0, PT, R4, RZ, PT ;  /* 0x000000ff0400720c */ /* 0x000fda0003f05270 */
[----:B------:R-:W-:Y:S05]  /*0db0*/  @!P0 BRA `(.L_x_24) ;  /* 0x0000000800008947 */ /* 0x000fea0003800000 */
[----:B------:R-:W-:Y:S01]  /*0dc0*/  LEA R24, R24, R21, 0x4 ;  /* 0x0000001518187211 */ /* 0x000fe200078e20ff */
[----:B------:R-:W-:Y:S04]  /*0dd0*/  BSSY.RECONVERGENT B0, `(.L_x_25) ;  /* 0x0000015000007945 */ /* 0x000fe80003800200 */
[----:B------:R-:W0:Y:S02]  /*0de0*/  LDS.128 R12, [R24] ;  /* 0x00000000180c7984 */ /* 0x000e240000000c00 */
        /* <DEDUP_REMOVED lines=15> */
.L_x_26:
[----:B------:R-:W-:Y:S01]  /*0ee0*/  FMUL.FTZ R12, R25, R14 ;  /* 0x0000000e190c7220 */ /* 0x000fe20000410000 */
[----:B------:R-:W-:-:S03]  /*0ef0*/  FMUL.FTZ R13, R14, 0.5 ;  /* 0x3f0000000e0d7820 */ /* 0x000fc60000410000 */
[----:B------:R-:W-:-:S04]  /*0f00*/  FFMA R15, -R12, R12, R25 ;  /* 0x0000000c0c0f7223 */ /* 0x000fc80000000119 */
[----:B------:R-:W-:-:S07]  /*0f10*/  FFMA R15, R15, R13, R12 ;  /* 0x0000000d0f0f7223 */ /* 0x000fce000000000c */
.L_x_27:
[----:B------:R-:W-:Y:S05]  /*0f20*/  BSYNC.RECONVERGENT B0 ;  /* 0x0000000000007941 */ /* 0x000fea0003800200 */
.L_x_25:
        /* <DEDUP_REMOVED lines=14> */
.L_x_29:
[----:B------:R-:W-:Y:S05]  /*1010*/  BSYNC.RECONVERGENT B0 ;  /* 0x0000000000007941 */ /* 0x000fea0003800200 */
.L_x_28:
[----:B------:R-:W-:Y:S02]  /*1020*/  ISETP.NE.AND P0, PT, R4, 0x1, PT ;  /* 0x000000010400780c */ /* 0x000fe40003f05270 */
[----:B------:R-:W-:-:S05]  /*1030*/  FSEL R12, R12, R23, P4 ;  /* 0x000000170c0c7208 */ /* 0x000fca0002000000 */
[-C--:B------:R-:W-:Y:S01]  /*1040*/  FFMA R17, R20, R12.reuse, R17 ;  /* 0x0000000c14117223 */ /* 0x080fe20000000011 */
[-C--:B------:R-:W-:Y:S01]  /*1050*/  FFMA R16, R21, R12.reuse, R16 ;  /* 0x0000000c15107223 */ /* 0x080fe20000000010 */
[----:B------:R-:W-:-:S04]  /*1060*/  FFMA R7, R22, R12, R7 ;  /* 0x0000000c16077223 */ /* 0x000fc80000000007 */
[----:B------:R-:W-:Y:S05]  /*1070*/  @!P0 BRA `(.L_x_24) ;  /* 0x0000000400508947 */ /* 0x000fea0003800000 */
[----:B------:R-:W0:Y:S01]  /*1080*/  LDS.128 R12, [R24+0x10] ;  /* 0x00001000180c7984 */ /* 0x000e220000000c00 */
[----:B------:R-:W-:Y:S01]  /*1090*/  BSSY.RECONVERGENT B0, `(.L_x_30) ;  /* 0x0000014000007945 */ /* 0x000fe20003800200 */
        /* <DEDUP_REMOVED lines=15> */
.L_x_31:
[----:B------:R-:W-:Y:S01]  /*1190*/  FMUL.FTZ R12, R25, R14 ;  /* 0x0000000e190c7220 */ /* 0x000fe20000410000 */
[----:B------:R-:W-:-:S03]  /*11a0*/  FMUL.FTZ R13, R14, 0.5 ;  /* 0x3f0000000e0d7820 */ /* 0x000fc60000410000 */
[----:B------:R-:W-:-:S04]  /*11b0*/  FFMA R15, -R12, R12, R25 ;  /* 0x0000000c0c0f7223 */ /* 0x000fc80000000119 */
[----:B------:R-:W-:-:S07]  /*11c0*/  FFMA R15, R15, R13, R12 ;  /* 0x0000000d0f0f7223 */ /* 0x000fce000000000c */
.L_x_32:
[----:B------:R-:W-:Y:S05]  /*11d0*/  BSYNC.RECONVERGENT B0 ;  /* 0x0000000000007941 */ /* 0x000fea0003800200 */
.L_x_30:
        /* <DEDUP_REMOVED lines=14> */
.L_x_34:
[----:B------:R-:W-:Y:S05]  /*12c0*/  BSYNC.RECONVERGENT B0 ;  /* 0x0000000000007941 */ /* 0x000fea0003800200 */
.L_x_33:
        /* <DEDUP_REMOVED lines=23> */
.L_x_36:
[----:B------:R-:W-:Y:S01]  /*1440*/  FMUL.FTZ R12, R25, R14 ;  /* 0x0000000e190c7220 */ /* 0x000fe20000410000 */
[----:B------:R-:W-:-:S03]  /*1450*/  FMUL.FTZ R13, R14, 0.5 ;  /* 0x3f0000000e0d7820 */ /* 0x000fc60000410000 */
[----:B------:R-:W-:-:S04]  /*1460*/  FFMA R15, -R12, R12, R25 ;  /* 0x0000000c0c0f7223 */ /* 0x000fc80000000119 */
[----:B------:R-:W-:-:S07]  /*1470*/  FFMA R15, R15, R13, R12 ;  /* 0x0000000d0f0f7223 */ /* 0x000fce000000000c */
.L_x_37:
[----:B------:R-:W-:Y:S05]  /*1480*/  BSYNC.RECONVERGENT B0 ;  /* 0x0000000000007941 */ /* 0x000fea0003800200 */
.L_x_35:
        /* <DEDUP_REMOVED lines=14> */
.L_x_39:
[----:B------:R-:W-:Y:S05]  /*1570*/  BSYNC.RECONVERGENT B0 ;  /* 0x0000000000007941 */ /* 0x000fea0003800200 */
.L_x_38:
[----:B------:R-:W-:-:S05]  /*1580*/  FSEL R12, R12, R23, P4 ;  /* 0x000000170c0c7208 */ /* 0x000fca0002000000 */
[-C--:B------:R-:W-:Y:S01]  /*1590*/  FFMA R17, R20, R12.reuse, R17 ;  /* 0x0000000c14117223 */ /* 0x080fe20000000011 */
[-C--:B------:R-:W-:Y:S01]  /*15a0*/  FFMA R16, R21, R12.reuse, R16 ;  /* 0x0000000c15107223 */ /* 0x080fe20000000010 */
[----:B------:R-:W-:-:S07]  /*15b0*/  FFMA R7, R22, R12, R7 ;  /* 0x0000000c16077223 */ /* 0x000fce0000000007 */
.L_x_24:
[----:B------:R-:W-:Y:S06]  /*15c0*/  BAR.SYNC.DEFER_BLOCKING 0x0 ;  /* 0x0000000000007b1d */ /* 0x000fec0000010000 */
[----:B------:R-:W-:Y:S05]  /*15d0*/  @!P5 BRA `(.L_x_40) ;  /* 0xffffffe800e8d947 */ /* 0x000fea000383ffff */
[----:B------:R-:W-:Y:S01]  /*15e0*/  FADD R17, R17, R17 ;  /* 0x0000001111117221 */ /* 0x000fe20000000000 */
[----:B------:R-:W-:Y:S01]  /*15f0*/  FADD R16, R16, R16 ;  /* 0x0000001010107221 */ /* 0x000fe20000000000 */
[----:B------:R-:W-:-:S07]  /*1600*/  FADD R21, R7, R7 ;  /* 0x0000000707157221 */ /* 0x000fce0000000000 */
.L_x_1:
[----:B------:R-:W0:Y:S01]  /*1610*/  LDC.64 R12, c[0x0][0x390] ;  /* 0x0000e400ff0c7b82 */ /* 0x000e220000000a00 */
[----:B------:R-:W-:Y:S05]  /*1620*/  WARPSYNC.ALL ;  /* 0x0000000000007948 */ /* 0x000fea0003800000 */
[----:B------:R-:W-:Y:S02]  /*1630*/  R2UR UR6, R18 ;  /* 0x00000000120672ca */ /* 0x000fe400000e0000 */
[----:B------:R-:W-:Y:S01]  /*1640*/  R2UR UR7, R19 ;  /* 0x00000000130772ca */ /* 0x000fe200000e0000 */
[----:B------:R-:W1:Y:S01]  /*1650*/  LDC.64 R14, c[0x0][0x388] ;  /* 0x0000e200ff0e7b82 */ /* 0x000e620000000a00 */
[----:B0-----:R-:W-:-:S07]  /*1660*/  IMAD.WIDE R12, R2, 0x10, R12 ;  /* 0x00000010020c7825 */ /* 0x001fce00078e020c */
[----:B------:R-:W-:Y:S06]  /*1670*/  BAR.SYNC.DEFER_BLOCKING 0x0 ;  /* 0x0000000000007b1d */ /* 0x000fec0000010000 */
[----:B------:R-:W2:Y:S01]  /*1680*/  LDG.E.128 R4, desc[UR6][R12.64] ;  /* 0x000000060c047981 */ /* 0x000ea2000c1e1d00 */
[----:B------:R-:W-:Y:S01]  /*1690*/  R2UR UR6, R18 ;  /* 0x00000000120672ca */ /* 0x000fe200000e0000 */
[----:B-1----:R-:W-:Y:S01]  /*16a0*/  IMAD.WIDE R2, R2, 0x10, R14 ;  /* 0x0000001002027825 */ /* 0x002fe200078e020e */
[----:B------:R-:W-:Y:S02]  /*16b0*/  R2UR UR7, R19 ;  /* 0x00000000130772ca */ /* 0x000fe400000e0000 */
[----:B------:R-:W-:-:S02]  /*16c0*/  R2UR UR8, R18 ;  /* 0x00000000120872ca */ /* 0x000fc400000e0000 */
[----:B------:R-:W-:Y:S01]  /*16d0*/  R2UR UR9, R19 ;  /* 0x00000000130972ca */ /* 0x000fe200000e0000 */
[----:B------:R-:W-:Y:S01]  /*16e0*/  BAR.SYNC.DEFER_BLOCKING 0x0 ;  /* 0x0000000000007b1d */ /* 0x000fe20000010000 */
[----:B--2---:R-:W-:Y:S01]  /*16f0*/  FADD R4, R4, R17 ;  /* 0x0000001104047221 */ /* 0x004fe20000000000 */
[----:B------:R-:W-:Y:S01]  /*1700*/  FADD R5, R5, R16 ;  /* 0x0000001005057221 */ /* 0x000fe20000000000 */
[----:B------:R-:W-:Y:S02]  /*1710*/  FADD R6, R6, R21 ;  /* 0x0000001506067221 */ /* 0x000fe40000000000 */
[----:B-----5:R-:W-:Y:S01]  /*1720*/  FFMA R8, R4, 0.0099999997764825820923, R8 ;  /* 0x3c23d70a04087823 */ /* 0x020fe20000000008 */
[----:B------:R-:W-:Y:S01]  /*1730*/  FFMA R9, R5, 0.0099999997764825820923, R9 ;  /* 0x3c23d70a05097823 */ /* 0x000fe20000000009 */
[----:B------:R-:W-:-:S05]  /*1740*/  FFMA R10, R6, 0.0099999997764825820923, R10 ;  /* 0x3c23d70a060a7823 */ /* 0x000fca000000000a */
[----:B------:R0:W-:Y:S04]  /*1750*/  STG.E.128 desc[UR6][R2.64], R8 ;  /* 0x0000000802007986 */ /* 0x0001e8000c101d06 */
[----:B------:R0:W-:Y:S02]  /*1760*/  STG.E.128 desc[UR8][R12.64], R4 ;  /* 0x000000040c007986 */ /* 0x0001e4000c101d08 */
.L_x_0:
[----:B------:R-:W-:Y:S05]  /*1770*/  WARPSYNC.ALL ;  /* 0x0000000000007948 */ /* 0x000fea0003800000 */
[----:B------:R-:W-:Y:S06]  /*1780*/  BAR.SYNC.DEFER_BLOCKING 0x0 ;  /* 0x0000000000007b1d */ /* 0x000fec0000010000 */
[----:B------:R-:W-:Y:S05]  /*1790*/  EXIT ;  /* 0x000000000000794d */ /* 0x000fea0003800000 */
        .weak           $__internal_0_$__cuda_sm20_sqrt_rn_f32_slowpath
        .type           $__internal_0_$__cuda_sm20_sqrt_rn_f32_slowpath,@function
        .size           $__internal_0_$__cuda_sm20_sqrt_rn_f32_slowpath,($__internal_1_$__cuda_sm3x_div_rn_noftz_f32_slowpath - $__internal_0_$__cuda_sm20_sqrt_rn_f32_slowpath)
$__internal_0_$__cuda_sm20_sqrt_rn_f32_slowpath:
[----:B------:R-:W-:-:S13]  /*17a0*/  LOP3.LUT P0, RZ, R13, 0x7fffffff, RZ, 0xc0, !PT ;  /* 0x7fffffff0dff7812 */ /* 0x000fda000780c0ff */
[----:B------:R-:W-:Y:S01]  /*17b0*/  @!P0 MOV R15, R13 ;  /* 0x0000000d000f8202 */ /* 0x000fe20000000f00 */
[----:B------:R-:W-:Y:S06]  /*17c0*/  @!P0 BRA `(.L_x_41) ;  /* 0x0000000000408947 */ /* 0x000fec0003800000 */
[----:B------:R-:W-:-:S13]  /*17d0*/  FSETP.GEU.FTZ.AND P0, PT, R13, RZ, PT ;  /* 0x000000ff0d00720b */ /* 0x000fda0003f1e000 */
[----:B------:R-:W-:Y:S01]  /*17e0*/  @!P0 MOV R15, 0x7fffffff ;  /* 0x7fffffff000f8802 */ /* 0x000fe20000000f00 */
[----:B------:R-:W-:Y:S06]  /*17f0*/  @!P0 BRA `(.L_x_41) ;  /* 0x0000000000348947 */ /* 0x000fec0003800000 */
[----:B------:R-:W-:-:S13]  /*1800*/  FSETP.GTU.FTZ.AND P0, PT, |R13|, +INF , PT ;  /* 0x7f8000000d00780b */ /* 0x000fda0003f1c200 */
[----:B------:R-:W-:Y:S01]  /*1810*/  @P0 FADD.FTZ R15, R13, 1 ;  /* 0x3f8000000d0f0421 */ /* 0x000fe20000010000 */
[----:B------:R-:W-:Y:S06]  /*1820*/  @P0 BRA `(.L_x_41) ;  /* 0x0000000000280947 */ /* 0x000fec0003800000 */
[----:B------:R-:W-:-:S13]  /*1830*/  FSETP.NEU.FTZ.AND P0, PT, |R13|, +INF , PT ;  /* 0x7f8000000d00780b */ /* 0x000fda0003f1d200 */
[----:B------:R-:W-:-:S04]  /*1840*/  @P0 FFMA R32, R13, 1.84467440737095516160e+19, RZ ;  /* 0x5f8000000d200823 */ /* 0x000fc800000000ff */
[----:B------:R-:W0:Y:S02]  /*1850*/  @P0 MUFU.RSQ R31, R32 ;  /* 0x00000020001f0308 */ /* 0x000e240000001400 */
[----:B0-----:R-:W-:Y:S01]  /*1860*/  @P0 FMUL.FTZ R29, R32, R31 ;  /* 0x0000001f201d0220 */ /* 0x001fe20000410000 */
[----:B------:R-:W-:-:S03]  /*1870*/  @P0 FMUL.FTZ R14, R31, 0.5 ;  /* 0x3f0000001f0e0820 */ /* 0x000fc60000410000 */
[----:B------:R-:W-:-:S04]  /*1880*/  @P0 FADD.FTZ R15, -R29, -RZ ;  /* 0x800000ff1d0f0221 */ /* 0x000fc80000010100 */
[----:B------:R-:W-:Y:S01]  /*1890*/  @P0 FFMA R34, R29, R15, R32 ;  /* 0x0000000f1d220223 */ /* 0x000fe20000000020 */
[----:B------:R-:W-:-:S03]  /*18a0*/  @!P0 MOV R15, R13 ;  /* 0x0000000d000f8202 */ /* 0x000fc60000000f00 */
[----:B------:R-:W-:-:S04]  /*18b0*/  @P0 FFMA R14, R34, R14, R29 ;  /* 0x0000000e220e0223 */ /* 0x000fc8000000001d */
[----:B------:R-:W-:-:S07]  /*18c0*/  @P0 FMUL.FTZ R15, R14, 2.3283064365386962891e-10 ;  /* 0x2f8000000e0f0820 */ /* 0x000fce0000410000 */
.L_x_41:
[----:B------:R-:W-:-:S04]  /*18d0*/  HFMA2 R13, -RZ, RZ, 0, 0 ;  /* 0x00000000ff0d7431 */ /* 0x000fc800000001ff */
[----:B------:R-:W-:Y:S05]  /*18e0*/  RET.REL.NODEC R12 `(_Z14body2Body_execPK6float4PS_S2_i) ;  /* 0xffffffe40cc47950 */ /* 0x000fea0003c3ffff */
        .weak           $__internal_1_$__cuda_sm3x_div_rn_noftz_f32_slowpath
        .type           $__internal_1_$__cuda_sm3x_div_rn_noftz_f32_slowpath,@function
        .size           $__internal_1_$__cuda_sm3x_div_rn_noftz_f32_slowpath,(.L_x_56 - $__internal_1_$__cuda_sm3x_div_rn_noftz_f32_slowpath)
$__internal_1_$__cuda_sm3x_div_rn_noftz_f32_slowpath:
[----:B------:R-:W-:Y:S01]  /*18f0*/  SHF.R.U32.HI R13, RZ, 0x17, R29 ;  /* 0x00000017ff0d7819 */ /* 0x000fe2000001161d */
[----:B------:R-:W-:Y:S01]  /*1900*/  BSSY.RECONVERGENT B1, `(.L_x_42) ;  /* 0x0000062000017945 */ /* 0x000fe20003800200 */
[----:B------:R-:W-:Y:S02]  /*1910*/  SHF.R.U32.HI R32, RZ, 0x17, R31 ;  /* 0x00000017ff207819 */ /* 0x000fe4000001161f */
[----:B------:R-:W-:Y:S02]  /*1920*/  LOP3.LUT R13, R13, 0xff, RZ, 0xc0, !PT ;  /* 0x000000ff0d0d7812 */ /* 0x000fe400078ec0ff */
[----:B------:R-:W-:Y:S02]  /*1930*/  LOP3.LUT R32, R32, 0xff, RZ, 0xc0, !PT ;  /* 0x000000ff20207812 */ /* 0x000fe400078ec0ff */
[----:B------:R-:W-:Y:S02]  /*1940*/  IADD3 R12, PT, PT, R13, -0x1, RZ ;  /* 0xffffffff0d0c7810 */ /* 0x000fe40007ffe0ff */
[----:B------:R-:W-:-:S02]  /*1950*/  IADD3 R15, PT, PT, R32, -0x1, RZ ;  /* 0xffffffff200f7810 */ /* 0x000fc40007ffe0ff */
[----:B------:R-:W-:-:S04]  /*1960*/  ISETP.GT.U32.AND P0, PT, R12, 0xfd, PT ;  /* 0x000000fd0c00780c */ /* 0x000fc80003f04070 */
[----:B------:R-:W-:-:S13]  /*1970*/  ISETP.GT.U32.OR P0, PT, R15, 0xfd, P0 ;  /* 0x000000fd0f00780c */ /* 0x000fda0000704470 */
[----:B------:R-:W-:Y:S01]  /*1980*/  @!P0 MOV R33, RZ ;  /* 0x000000ff00218202 */ /* 0x000fe20000000f00 */
[----:B------:R-:W-:Y:S06]  /*1990*/  @!P0 BRA `(.L_x_43) ;  /* 0x00000000005c8947 */ /* 0x000fec0003800000 */
[----:B------:R-:W-:Y:S02]  /*19a0*/  FSETP.GTU.FTZ.AND P0, PT, |R31|, +INF , PT ;  /* 0x7f8000001f00780b */ /* 0x000fe40003f1c200 */
[----:B------:R-:W-:-:S04]  /*19b0*/  FSETP.GTU.FTZ.AND P1, PT, |R29|, +INF , PT ;  /* 0x7f8000001d00780b */ /* 0x000fc80003f3c200 */
[----:B------:R-:W-:-:S13]  /*19c0*/  PLOP3.LUT P0, PT, P0, P1, PT, 0xf8, 0x8f ;  /* 0x00000000008f781c */ /* 0x000fda0000703f70 */
[----:B------:R-:W-:Y:S05]  /*19d0*/  @P0 BRA `(.L_x_44) ;  /* 0x00000004004c0947 */ /* 0x000fea0003800000 */
[----:B------:R-:W-:-:S13]  /*19e0*/  LOP3.LUT P0, RZ, R29, 0x7fffffff, R31, 0xc8, !PT ;  /* 0x7fffffff1dff7812 */ /* 0x000fda000780c81f */
[----:B------:R-:W-:Y:S05]  /*19f0*/  @!P0 BRA `(.L_x_45) ;  /* 0x00000004003c8947 */ /* 0x000fea0003800000 */
[----:B------:R-:W-:Y:S02]  /*1a00*/  FSETP.NEU.FTZ.AND P2, PT, |R31|, +INF , PT ;  /* 0x7f8000001f00780b */ /* 0x000fe40003f5d200 */
[----:B------:R-:W-:Y:S02]  /*1a10*/  FSETP.NEU.FTZ.AND P0, PT, |R29|, +INF , PT ;  /* 0x7f8000001d00780b */ /* 0x000fe40003f1d200 */
[----:B------:R-:W-:-:S11]  /*1a20*/  FSETP.NEU.FTZ.AND P1, PT, |R31|, +INF , PT ;  /* 0x7f8000001f00780b */ /* 0x000fd60003f3d200 */
[----:B------:R-:W-:Y:S05]  /*1a30*/  @!P0 BRA !P2, `(.L_x_45) ;  /* 0x00000004002c8947 */ /* 0x000fea0005000000 */
[----:B------:R-:W-:-:S04]  /*1a40*/  LOP3.LUT P2, RZ, R31, 0x7fffffff, RZ, 0xc0, !PT ;  /* 0x7fffffff1fff7812 */ /* 0x000fc8000784c0ff */
[----:B------:R-:W-:-:S13]  /*1a50*/  PLOP3.LUT P2, PT, P0, P2, PT, 0x2f, 0xf2 ;  /* 0x0000000000f2781c */ /* 0x000fda0000744577 */
[----:B------:R-:W-:Y:S05]  /*1a60*/  @P2 BRA `(.L_x_46) ;  /* 0x0000000400182947 */ /* 0x000fea0003800000 */
[----:B------:R-:W-:-:S04]  /*1a70*/  LOP3.LUT P0, RZ, R29, 0x7fffffff, RZ, 0xc0, !PT ;  /* 0x7fffffff1dff7812 */ /* 0x000fc8000780c0ff */
[----:B------:R-:W-:-:S13]  /*1a80*/  PLOP3.LUT P0, PT, P1, P0, PT, 0x2f, 0xf2 ;  /* 0x0000000000f2781c */ /* 0x000fda0000f00577 */
[----:B------:R-:W-:Y:S05]  /*1a90*/  @P0 BRA `(.L_x_47) ;  /* 0x0000000400000947 */ /* 0x000fea0003800000 */
[----:B------:R-:W-:Y:S02]  /*1aa0*/  ISETP.GE.AND P0, PT, R15, RZ, PT ;  /* 0x000000ff0f00720c */ /* 0x000fe40003f06270 */
[----:B------:R-:W-:-:S11]  /*1ab0*/  ISETP.GE.AND P1, PT, R12, RZ, PT ;  /* 0x000000ff0c00720c */ /* 0x000fd60003f26270 */
[----:B------:R-:W-:Y:S01]  /*1ac0*/  @P0 MOV R33, RZ ;  /* 0x000000ff00210202 */ /* 0x000fe20000000f00 */
[----:B------:R-:W-:Y:S01]  /*1ad0*/  @!P0 FFMA R31, R31, 1.84467440737095516160e+19, RZ ;  /* 0x5f8000001f1f8823 */ /* 0x000fe200000000ff */
[----:B------:R-:W-:Y:S01]  /*1ae0*/  @!P0 MOV R33, 0xffffffc0 ;  /* 0xffffffc000218802 */ /* 0x000fe20000000f00 */
[----:B------:R-:W-:-:S03]  /*1af0*/  @!P1 FFMA R29, R29, 1.84467440737095516160e+19, RZ ;  /* 0x5f8000001d1d9823 */ /* 0x000fc600000000ff */
[----:B------:R-:W-:-:S07]  /*1b00*/  @!P1 IADD3 R33, PT, PT, R33, 0x40, RZ ;  /* 0x0000004021219810 */ /* 0x000fce0007ffe0ff */
.L_x_43:
[----:B------:R-:W-:Y:S01]  /*1b10*/  LEA R36, R13, 0xc0800000, 0x17 ;  /* 0xc08000000d247811 */ /* 0x000fe200078eb8ff */
[----:B------:R-:W-:Y:S01]  /*1b20*/  BSSY.RECONVERGENT B2, `(.L_x_48) ;  /* 0x0000036000027945 */ /* 0x000fe20003800200 */
[----:B------:R-:W-:Y:S02]  /*1b30*/  IADD3 R32, PT, PT, R32, -0x7f, RZ ;  /* 0xffffff8120207810 */ /* 0x000fe40007ffe0ff */
[----:B------:R-:W-:-:S03]  /*1b40*/  IADD3 R36, PT, PT, -R36, R29, RZ ;  /* 0x0000001d24247210 */ /* 0x000fc60007ffe1ff */
[----:B------:R-:W-:Y:S01]  /*1b50*/  IMAD R12, R32, -0x800000, R31 ;  /* 0xff800000200c7824 */ /* 0x000fe200078e021f */
[----:B------:R-:W0:Y:S01]  /*1b60*/  MUFU.RCP R34, R36 ;  /* 0x0000002400227308 */ /* 0x000e220000001000 */
[----:B------:R-:W-:Y:S01]  /*1b70*/  FADD.FTZ R29, -R36, -RZ ;  /* 0x800000ff241d7221 */ /* 0x000fe20000010100 */
[----:B------:R-:W-:-:S04]  /*1b80*/  IADD3 R32, PT, PT, R32, 0x7f, -R13 ;  /* 0x0000007f20207810 */ /* 0x000fc80007ffe80d */
[----:B------:R-:W-:Y:S01]  /*1b90*/  IADD3 R33, PT, PT, R32, R33, RZ ;  /* 0x0000002120217210 */ /* 0x000fe20007ffe0ff */
[----:B0-----:R-:W-:-:S04]  /*1ba0*/  FFMA R15, R34, R29, 1 ;  /* 0x3f800000220f7423 */ /* 0x001fc8000000001d */
[----:B------:R-:W-:-:S04]  /*1bb0*/  FFMA R15, R34, R15, R34 ;  /* 0x0000000f220f7223 */ /* 0x000fc80000000022 */
[----:B------:R-:W-:-:S04]  /*1bc0*/  FFMA R34, R12, R15, RZ ;  /* 0x0000000f0c227223 */ /* 0x000fc800000000ff */
[----:B------:R-:W-:-:S04]  /*1bd0*/  FFMA R31, R29, R34, R12 ;  /* 0x000000221d1f7223 */ /* 0x000fc8000000000c */
[----:B------:R-:W-:-:S04]  /*1be0*/  FFMA R34, R15, R31, R34 ;  /* 0x0000001f0f227223 */ /* 0x000fc80000000022 */
[----:B------:R-:W-:-:S04]  /*1bf0*/  FFMA R29, R29, R34, R12 ;  /* 0x000000221d1d7223 */ /* 0x000fc8000000000c */
[----:B------:R-:W-:-:S05]  /*1c00*/  FFMA R12, R15, R29, R34 ;  /* 0x0000001d0f0c7223 */ /* 0x000fca0000000022 */
[----:B------:R-:W-:-:S04]  /*1c10*/  SHF.R.U32.HI R13, RZ, 0x17, R12 ;  /* 0x00000017ff0d7819 */ /* 0x000fc8000001160c */
[----:B------:R-:W-:-:S04]  /*1c20*/  LOP3.LUT R32, R13, 0xff, RZ, 0xc0, !PT ;  /* 0x000000ff0d207812 */ /* 0x000fc800078ec0ff */
[----:B------:R-:W-:-:S04]  /*1c30*/  IADD3 R13, PT, PT, R32, R33, RZ ;  /* 0x00000021200d7210 */ /* 0x000fc80007ffe0ff */
[----:B------:R-:W-:-:S04]  /*1c40*/  IADD3 R31, PT, PT, R13, -0x1, RZ ;  /* 0xffffffff0d1f7810 */ /* 0x000fc80007ffe0ff */
[----:B------:R-:W-:-:S13]  /*1c50*/  ISETP.GE.U32.AND P0, PT, R31, 0xfe, PT ;  /* 0x000000fe1f00780c */ /* 0x000fda0003f06070 */
[----:B------:R-:W-:Y:S05]  /*1c60*/  @!P0 BRA `(.L_x_49) ;  /* 0x0000000000808947 */ /* 0x000fea0003800000 */
[----:B------:R-:W-:-:S13]  /*1c70*/  ISETP.GT.AND P0, PT, R13, 0xfe, PT ;  /* 0x000000fe0d00780c */ /* 0x000fda0003f04270 */
[----:B------:R-:W-:Y:S05]  /*1c80*/  @P0 BRA `(.L_x_50) ;  /* 0x00000000006c0947 */ /* 0x000fea0003800000 */
[----:B------:R-:W-:-:S13]  /*1c90*/  ISETP.GE.AND P0, PT, R13, 0x1, PT ;  /* 0x000000010d00780c */ /* 0x000fda0003f06270 */
[----:B------:R-:W-:Y:S05]  /*1ca0*/  @P0 BRA `(.L_x_51) ;  /* 0x0000000000740947 */ /* 0x000fea0003800000 */
[----:B------:R-:W-:Y:S02]  /*1cb0*/  ISETP.GE.AND P0, PT, R13, -0x18, PT ;  /* 0xffffffe80d00780c */ /* 0x000fe40003f06270 */
[----:B------:R-:W-:-:S11]  /*1cc0*/  LOP3.LUT R12, R12, 0x80000000, RZ, 0xc0, !PT ;  /* 0x800000000c0c7812 */ /* 0x000fd600078ec0ff */
[----:B------:R-:W-:Y:S05]  /*1cd0*/  @!P0 BRA `(.L_x_51) ;  /* 0x0000000000688947 */ /* 0x000fea0003800000 */
[CCC-:B------:R-:W-:Y:S01]  /*1ce0*/  FFMA.RZ R31, R15.reuse, R29.reuse, R34.reuse ;  /* 0x0000001d0f1f7223 */ /* 0x1c0fe2000000c022 */
[CCC-:B------:R-:W-:Y:S01]  /*1cf0*/  FFMA.RP R32, R15.reuse, R29.reuse, R34.reuse ;  /* 0x0000001d0f207223 */ /* 0x1c0fe20000008022 */
[----:B------:R-:W-:Y:S01]  /*1d00*/  FFMA.RM R29, R15, R29, R34 ;  /* 0x0000001d0f1d7223 */ /* 0x000fe20000004022 */
[----:B------:R-:W-:Y:S02]  /*1d10*/  IADD3 R15, PT, PT, R13, 0x20, RZ ;  /* 0x000000200d0f7810 */ /* 0x000fe40007ffe0ff */
[----:B------:R-:W-:Y:S02]  /*1d20*/  LOP3.LUT R31, R31, 0x7fffff, RZ, 0xc0, !PT ;  /* 0x007fffff1f1f7812 */ /* 0x000fe400078ec0ff */
[----:B------:R-:W-:Y:S02]  /*1d30*/  ISETP.NE.AND P0, PT, R13, RZ, PT ;  /* 0x000000ff0d00720c */ /* 0x000fe40003f05270 */
[----:B------:R-:W-:Y:S02]  /*1d40*/  LOP3.LUT R34, R31, 0x800000, RZ, 0xfc, !PT ;  /* 0x008000001f227812 */ /* 0x000fe400078efcff */
[----:B------:R-:W-:-:S02]  /*1d50*/  ISETP.NE.AND P1, PT, R13, RZ, PT ;  /* 0x000000ff0d00720c */ /* 0x000fc40003f25270 */
[----:B------:R-:W-:Y:S02]  /*1d60*/  IADD3 R13, PT, PT, -R13, RZ, RZ ;  /* 0x000000ff0d0d7210 */ /* 0x000fe40007ffe1ff */
[----:B------:R-:W-:Y:S02]  /*1d70*/  SHF.L.U32 R15, R34, R15, RZ ;  /* 0x0000000f220f7219 */ /* 0x000fe400000006ff */
[----:B------:R-:W-:Y:S02]  /*1d80*/  FSETP.NEU.FTZ.AND P2, PT, R32, R29, PT ;  /* 0x0000001d2000720b */ /* 0x000fe40003f5d000 */
[----:B------:R-:W-:Y:S02]  /*1d90*/  SEL R13, R13, RZ, P0 ;  /* 0x000000ff0d0d7207 */ /* 0x000fe40000000000 */
[----:B------:R-:W-:Y:S02]  /*1da0*/  ISETP.NE.AND P1, PT, R15, RZ, P1 ;  /* 0x000000ff0f00720c */ /* 0x000fe40000f25270 */
[----:B------:R-:W-:-:S02]  /*1db0*/  SHF.R.U32.HI R34, RZ, R13, R34 ;  /* 0x0000000dff227219 */ /* 0x000fc40000011622 */
[----:B------:R-:W-:Y:S02]  /*1dc0*/  PLOP3.LUT P1, PT, P2, P1, PT, 0xf8, 0x8f ;  /* 0x00000000008f781c */ /* 0x000fe40001723f70 */
[----:B------:R-:W-:Y:S02]  /*1dd0*/  SHF.R.U32.HI R15, RZ, 0x1, R34 ;  /* 0x00000001ff0f7819 */ /* 0x000fe40000011622 */
[----:B------:R-:W-:-:S04]  /*1de0*/  SEL R32, RZ, 0x1, !P1 ;  /* 0x00000001ff207807 */ /* 0x000fc80004800000 */
[----:B------:R-:W-:-:S04]  /*1df0*/  LOP3.LUT R13, R32, 0x1, R15, 0xf8, !PT ;  /* 0x00000001200d7812 */ /* 0x000fc800078ef80f */
[----:B------:R-:W-:-:S04]  /*1e00*/  LOP3.LUT R34, R13, R34, RZ, 0xc0, !PT ;  /* 0x000000220d227212 */ /* 0x000fc800078ec0ff */
[----:B------:R-:W-:-:S04]  /*1e10*/  IADD3 R15, PT, PT, R15, R34, RZ ;  /* 0x000000220f0f7210 */ /* 0x000fc80007ffe0ff */
[----:B------:R-:W-:Y:S01]  /*1e20*/  LOP3.LUT R12, R15, R12, RZ, 0xfc, !PT ;  /* 0x0000000c0f0c7212 */ /* 0x000fe200078efcff */
[----:B------:R-:W-:Y:S06]  /*1e30*/  BRA `(.L_x_51) ;  /* 0x0000000000107947 */ /* 0x000fec0003800000 */
.L_x_50:
[----:B------:R-:W-:-:S04]  /*1e40*/  LOP3.LUT R12, R12, 0x80000000, RZ, 0xc0, !PT ;  /* 0x800000000c0c7812 */ /* 0x000fc800078ec0ff */
[----:B------:R-:W-:Y:S01]  /*1e50*/  LOP3.LUT R12, R12, 0x7f800000, RZ, 0xfc, !PT ;  /* 0x7f8000000c0c7812 */ /* 0x000fe200078efcff */
[----:B------:R-:W-:Y:S06]  /*1e60*/  BRA `(.L_x_51) ;  /* 0x0000000000047947 */ /* 0x000fec0003800000 */
.L_x_49:
[----:B------:R-:W-:-:S07]  /*1e70*/  LEA R12, R33, R12, 0x17 ;  /* 0x0000000c210c7211 */ /* 0x000fce00078eb8ff */
.L_x_51:
[----:B------:R-:W-:Y:S05]  /*1e80*/  BSYNC.RECONVERGENT B2 ;  /* 0x0000000000027941 */ /* 0x000fea0003800200 */
.L_x_48:
[----:B------:R-:W-:Y:S05]  /*1e90*/  BRA `(.L_x_52) ;  /* 0x0000000000207947 */ /* 0x000fea0003800000 */
.L_x_47:
[----:B------:R-:W-:-:S04]  /*1ea0*/  LOP3.LUT R29, R29, 0x80000000, R31, 0x48, !PT ;  /* 0x800000001d1d7812 */ /* 0x000fc800078e481f */
[----:B------:R-:W-:Y:S01]  /*1eb0*/  LOP3.LUT R12, R29, 0x7f800000, RZ, 0xfc, !PT ;  /* 0x7f8000001d0c7812 */ /* 0x000fe200078efcff */
[----:B------:R-:W-:Y:S06]  /*1ec0*/  BRA `(.L_x_52) ;  /* 0x0000000000147947 */ /* 0x000fec0003800000 */
.L_x_46:
[----:B------:R-:W-:Y:S01]  /*1ed0*/  LOP3.LUT R12, R29, 0x80000000, R31, 0x48, !PT ;  /* 0x800000001d0c7812 */ /* 0x000fe200078e481f */
[----:B------:R-:W-:Y:S06]  /*1ee0*/  BRA `(.L_x_52) ;  /* 0x00000000000c7947 */ /* 0x000fec0003800000 */
.L_x_45:
[----:B------:R-:W0:Y:S01]  /*1ef0*/  MUFU.RSQ R12, -QNAN ;  /* 0xffc00000000c7908 */ /* 0x000e220000001400 */
[----:B------:R-:W-:Y:S05]  /*1f00*/  BRA `(.L_x_52) ;  /* 0x0000000000047947 */ /* 0x000fea0003800000 */
.L_x_44:
[----:B------:R-:W-:-:S07]  /*1f10*/  FADD.FTZ R12, R31, R29 ;  /* 0x0000001d1f0c7221 */ /* 0x000fce0000010000 */
.L_x_52:
[----:B------:R-:W-:Y:S05]  /*1f20*/  BSYNC.RECONVERGENT B1 ;  /* 0x0000000000017941 */ /* 0x000fea0003800200 */
.L_x_42:
[----:B------:R-:W-:-:S04]  /*1f30*/  HFMA2 R15, -RZ, RZ, 0, 0 ;  /* 0x00000000ff0f7431 */ /* 0x000fc800000001ff */
[----:B0-----:R-:W-:Y:S05]  /*1f40*/  RET.REL.NODEC R14 `(_Z14body2Body_execPK6float4PS_S2_i) ;  /* 0xffffffe00e2c7950 */ /* 0x001fea0003c3ffff */
.L_x_53:
[----:B------:R-:W-:-:S00]  /*1f50*/  BRA `(.L_x_53) ;  /* 0xfffffffc00fc7947 */ /* 0x000fc0000383ffff */
[----:B------:R-:W-:-:S00]  /*1f60*/  NOP ;  /* 0x0000000000007918 */ /* 0x000fc00000000000 */
        /* <DEDUP_REMOVED lines=9> */
.L_x_56:


//--------------------- .text._Z14body2Body_copyP6float4PKS_S2_i --------------------------
	.section	.text._Z14body2Body_copyP6float4PKS_S2_i,"ax",@progbits
	.align	128
        .global         _Z14body2Body_copyP6float4PKS_S2_i
        .type           _Z14body2Body_copyP6float4PKS_S2_i,@function
        .size           _Z14body2Body_copyP6float4PKS_S2_i,(.L_x_58 - _Z14body2Body_copyP6float4PKS_S2_i)
        .other          _Z14body2Body_copyP6float4PKS_S2_i,@"STO_CUDA_ENTRY STV_DEFAULT"
_Z14body2Body_copyP6float4PKS_S2_i:
.text._Z14body2Body_copyP6float4PKS_S2_i:
[----:B------:R-:W-:Y:S01]  /*0000*/  LDC R1, c[0x0][0x37c] ;  /* 0x0000df00ff017b82 */ /* 0x000fe20000000800 */
[----:B------:R-:W0:Y:S01]  /*0010*/  S2R R7, SR_CTAID.X ;  /* 0x0000000000077919 */ /* 0x000e220000002500 */
[----:B------:R-:W0:Y:S01]  /*0020*/  LDCU UR4, c[0x0][0x360] ;  /* 0x00006c00ff0477ac */ /* 0x000e220008000800 */
[----:B------:R-:W0:Y:S01]  /*0030*/  S2R R0, SR_TID.X ;  /* 0x0000000000007919 */ /* 0x000e220000002100 */
[----:B------:R-:W1:Y:S01]  /*0040*/  LDCU UR5, c[0x0][0x398] ;  /* 0x00007300ff0577ac */ /* 0x000e620008000800 */
[----:B0-----:R-:W-:-:S05]  /*0050*/  IMAD R7, R7, UR4, R0 ;  /* 0x0000000407077c24 */ /* 0x001fca000f8e0200 */
[----:B-1----:R-:W-:-:S13]  /*0060*/  ISETP.GE.AND P0, PT, R7, UR5, PT ;  /* 0x0000000507007c0c */ /* 0x002fda000bf06270 */
[----:B------:R-:W-:Y:S05]  /*0070*/  @P0 EXIT ;  /* 0x000000000000094d */ /* 0x000fea0003800000 */
[----:B------:R-:W0:Y:S01]  /*0080*/  LDC.64 R2, c[0x0][0x388] ;  /* 0x0000e200ff027b82 */ /* 0x000e220000000a00 */
[----:B------:R-:W1:Y:S07]  /*0090*/  LDCU.64 UR4, c[0x0][0x358] ;  /* 0x00006b00ff0477ac */ /* 0x000e6e0008000a00 */
[----:B------:R-:W2:Y:S01]  /*00a0*/  LDC.64 R4, c[0x0][0x380] ;  /* 0x0000e000ff047b82 */ /* 0x000ea20000000a00 */
[----:B0-----:R-:W-:-:S05]  /*00b0*/  IMAD.WIDE R2, R7, 0x10, R2 ;  /* 0x0000001007027825 */ /* 0x001fca00078e0202 */
[----:B-1----:R-:W3:Y:S01]  /*00c0*/  LDG.E.128 R8, desc[UR4][R2.64] ;  /* 0x0000000402087981 */ /* 0x002ee2000c1e1d00 */
[----:B--2---:R-:W-:-:S05]  /*00d0*/  IMAD.WIDE R4, R7, 0x10, R4 ;  /* 0x0000001007047825 */ /* 0x004fca00078e0204 */
[----:B---3--:R-:W-:Y:S01]  /*00e0*/  STG.E.128 desc[UR4][R4.64], R8 ;  /* 0x0000000804007986 */ /* 0x008fe2000c101d04 */
[----:B------:R-:W-:Y:S05]  /*00f0*/  EXIT ;  /* 0x000000000000794d */ /* 0x000fea0003800000 */
.L_x_54:
        /* <DEDUP_REMOVED lines=16> */
.L_x_58:


//--------------------- .nv.shared._Z14body2Body_execPK6float4PS_S2_i --------------------------
	.section	.nv.shared._Z14body2Body_execPK6float4PS_S2_i,"aw",@nobits
	.sectionflags	@""
	.align	16
.nv.shared._Z14body2Body_execPK6float4PS_S2_i:
	.zero		5120


//--------------------- .nv.shared.reserved.0     --------------------------
	.section	.nv.shared.reserved.0,"aw",@nobits
	.weak		__nv_reservedSMEM_offset_0_alias
	.size		__nv_reservedSMEM_offset_0_alias, 0, 64
	.other		__nv_reservedSMEM_offset_0_alias,@"STO_CUDA_RESERVED_SHARED STV_DEFAULT"
__nv_reservedSMEM_offset_0_alias:
	.zero		0
	.zero		64


//--------------------- .nv.constant0._Z14body2Body_execPK6float4PS_S2_i --------------------------
	.section	.nv.constant0._Z14body2Body_execPK6float4PS_S2_i,"a",@progbits
	.sectionflags	@""
	.align	4
.nv.constant0._Z14body2Body_execPK6float4PS_S2_i:
	.zero		924


//--------------------- .nv.constant0._Z14body2Body_copyP6float4PKS_S2_i --------------------------
	.section	.nv.constant0._Z14body2Body_copyP6float4PKS_S2_i,"a",@progbits
	.sectionflags	@""
	.align	4
.nv.constant0._Z14body2Body_copyP6float4PKS_S2_i:
	.zero		924


//--------------------- SYMBOLS --------------------------

	.type		.nv.reservedSmem.offset0,@object
	.size		.nv.reservedSmem.offset0,0x4
	.type		.nv.reservedSmem.cap,@object
	.size		.nv.reservedSmem.cap,0x4
